//
// Generated by NVIDIA NVVM Compiler
//
// Compiler Build ID: CL-36424714
// Cuda compilation tools, release 13.0, V13.0.88
// Based on NVVM 20.0.0
//

.version 9.0
.target sm_100
.address_size 64

	// .globl	_Z8distancePfS_S_iS_

.visible .entry _Z8distancePfS_S_iS_(
	.param .u64 .ptr .align 1 _Z8distancePfS_S_iS__param_0,
	.param .u64 .ptr .align 1 _Z8distancePfS_S_iS__param_1,
	.param .u64 .ptr .align 1 _Z8distancePfS_S_iS__param_2,
	.param .u32 _Z8distancePfS_S_iS__param_3,
	.param .u64 .ptr .align 1 _Z8distancePfS_S_iS__param_4
)
{
	.reg .pred 	%p<8>;
	.reg .b32 	%r<17>;
	.reg .b32 	%f<92>;
	.reg .b64 	%rd<35>;

	ld.param.u64 	%rd17, [_Z8distancePfS_S_iS__param_0];
	ld.param.u64 	%rd18, [_Z8distancePfS_S_iS__param_1];
	ld.param.u64 	%rd19, [_Z8distancePfS_S_iS__param_2];
	ld.param.u32 	%r10, [_Z8distancePfS_S_iS__param_3];
	ld.param.u64 	%rd20, [_Z8distancePfS_S_iS__param_4];
	cvta.to.global.u64 	%rd1, %rd20;
	cvta.to.global.u64 	%rd2, %rd19;
	cvta.to.global.u64 	%rd3, %rd18;
	cvta.to.global.u64 	%rd4, %rd17;
	add.s32 	%r1, %r10, -1;
	setp.lt.s32 	%p1, %r10, 2;
	@%p1 bra 	$L__BB0_9;
	add.s32 	%r12, %r10, -2;
	and.b32  	%r2, %r1, 3;
	setp.lt.u32 	%p2, %r12, 3;
	mov.b32 	%r16, 0;
	@%p2 bra 	$L__BB0_4;
	and.b32  	%r16, %r1, -4;
	neg.s32 	%r14, %r16;
	add.s64 	%rd34, %rd2, 8;
	add.s64 	%rd33, %rd3, 8;
	add.s64 	%rd32, %rd1, 8;
	add.s64 	%rd31, %rd4, 8;
$L__BB0_3:
	.pragma "nounroll";
	ld.global.f32 	%f1, [%rd31+-4];
	ld.global.f32 	%f2, [%rd31+-8];
	sub.f32 	%f3, %f1, %f2;
	ld.global.f32 	%f4, [%rd33+-4];
	ld.global.f32 	%f5, [%rd33+-8];
	sub.f32 	%f6, %f4, %f5;
	ld.global.f32 	%f7, [%rd34+-4];
	ld.global.f32 	%f8, [%rd34+-8];
	sub.f32 	%f9, %f7, %f8;
	mul.f32 	%f10, %f6, %f6;
	fma.rn.f32 	%f11, %f3, %f3, %f10;
	fma.rn.f32 	%f12, %f9, %f9, %f11;
	sqrt.rn.f32 	%f13, %f12;
	st.global.f32 	[%rd32+-8], %f13;
	ld.global.f32 	%f14, [%rd31];
	ld.global.f32 	%f15, [%rd31+-4];
	sub.f32 	%f16, %f14, %f15;
	ld.global.f32 	%f17, [%rd33];
	ld.global.f32 	%f18, [%rd33+-4];
	sub.f32 	%f19, %f17, %f18;
	ld.global.f32 	%f20, [%rd34];
	ld.global.f32 	%f21, [%rd34+-4];
	sub.f32 	%f22, %f20, %f21;
	mul.f32 	%f23, %f19, %f19;
	fma.rn.f32 	%f24, %f16, %f16, %f23;
	fma.rn.f32 	%f25, %f22, %f22, %f24;
	sqrt.rn.f32 	%f26, %f25;
	st.global.f32 	[%rd32+-4], %f26;
	ld.global.f32 	%f27, [%rd31+4];
	ld.global.f32 	%f28, [%rd31];
	sub.f32 	%f29, %f27, %f28;
	ld.global.f32 	%f30, [%rd33+4];
	ld.global.f32 	%f31, [%rd33];
	sub.f32 	%f32, %f30, %f31;
	ld.global.f32 	%f33, [%rd34+4];
	ld.global.f32 	%f34, [%rd34];
	sub.f32 	%f35, %f33, %f34;
	mul.f32 	%f36, %f32, %f32;
	fma.rn.f32 	%f37, %f29, %f29, %f36;
	fma.rn.f32 	%f38, %f35, %f35, %f37;
	sqrt.rn.f32 	%f39, %f38;
	st.global.f32 	[%rd32], %f39;
	ld.global.f32 	%f40, [%rd31+8];
	ld.global.f32 	%f41, [%rd31+4];
	sub.f32 	%f42, %f40, %f41;
	ld.global.f32 	%f43, [%rd33+8];
	ld.global.f32 	%f44, [%rd33+4];
	sub.f32 	%f45, %f43, %f44;
	ld.global.f32 	%f46, [%rd34+8];
	ld.global.f32 	%f47, [%rd34+4];
	sub.f32 	%f48, %f46, %f47;
	mul.f32 	%f49, %f45, %f45;
	fma.rn.f32 	%f50, %f42, %f42, %f49;
	fma.rn.f32 	%f51, %f48, %f48, %f50;
	sqrt.rn.f32 	%f52, %f51;
	st.global.f32 	[%rd32+4], %f52;
	add.s32 	%r14, %r14, 4;
	add.s64 	%rd34, %rd34, 16;
	add.s64 	%rd33, %rd33, 16;
	add.s64 	%rd32, %rd32, 16;
	add.s64 	%rd31, %rd31, 16;
	setp.ne.s32 	%p3, %r14, 0;
	@%p3 bra 	$L__BB0_3;
$L__BB0_4:
	setp.eq.s32 	%p4, %r2, 0;
	@%p4 bra 	$L__BB0_9;
	setp.eq.s32 	%p5, %r2, 1;
	@%p5 bra 	$L__BB0_7;
	mul.wide.u32 	%rd21, %r16, 4;
	add.s64 	%rd22, %rd4, %rd21;
	ld.global.f32 	%f53, [%rd22+4];
	ld.global.f32 	%f54, [%rd22];
	sub.f32 	%f55, %f53, %f54;
	add.s64 	%rd23, %rd3, %rd21;
	ld.global.f32 	%f56, [%rd23+4];
	ld.global.f32 	%f57, [%rd23];
	sub.f32 	%f58, %f56, %f57;
	add.s64 	%rd24, %rd2, %rd21;
	ld.global.f32 	%f59, [%rd24+4];
	ld.global.f32 	%f60, [%rd24];
	sub.f32 	%f61, %f59, %f60;
	mul.f32 	%f62, %f58, %f58;
	fma.rn.f32 	%f63, %f55, %f55, %f62;
	fma.rn.f32 	%f64, %f61, %f61, %f63;
	sqrt.rn.f32 	%f65, %f64;
	add.s64 	%rd25, %rd1, %rd21;
	st.global.f32 	[%rd25], %f65;
	add.s32 	%r16, %r16, 2;
	ld.global.f32 	%f66, [%rd22+8];
	ld.global.f32 	%f67, [%rd22+4];
	sub.f32 	%f68, %f66, %f67;
	ld.global.f32 	%f69, [%rd23+8];
	ld.global.f32 	%f70, [%rd23+4];
	sub.f32 	%f71, %f69, %f70;
	ld.global.f32 	%f72, [%rd24+8];
	ld.global.f32 	%f73, [%rd24+4];
	sub.f32 	%f74, %f72, %f73;
	mul.f32 	%f75, %f71, %f71;
	fma.rn.f32 	%f76, %f68, %f68, %f75;
	fma.rn.f32 	%f77, %f74, %f74, %f76;
	sqrt.rn.f32 	%f78, %f77;
	st.global.f32 	[%rd25+4], %f78;
$L__BB0_7:
	and.b32  	%r13, %r1, 1;
	setp.eq.b32 	%p6, %r13, 1;
	not.pred 	%p7, %p6;
	@%p7 bra 	$L__BB0_9;
	mul.wide.u32 	%rd26, %r16, 4;
	add.s64 	%rd27, %rd4, %rd26;
	ld.global.f32 	%f79, [%rd27+4];
	ld.global.f32 	%f80, [%rd27];
	sub.f32 	%f81, %f79, %f80;
	add.s64 	%rd28, %rd3, %rd26;
	ld.global.f32 	%f82, [%rd28+4];
	ld.global.f32 	%f83, [%rd28];
	sub.f32 	%f84, %f82, %f83;
	add.s64 	%rd29, %rd2, %rd26;
	ld.global.f32 	%f85, [%rd29+4];
	ld.global.f32 	%f86, [%rd29];
	sub.f32 	%f87, %f85, %f86;
	mul.f32 	%f88, %f84, %f84;
	fma.rn.f32 	%f89, %f81, %f81, %f88;
	fma.rn.f32 	%f90, %f87, %f87, %f89;
	sqrt.rn.f32 	%f91, %f90;
	add.s64 	%rd30, %rd1, %rd26;
	st.global.f32 	[%rd30], %f91;
$L__BB0_9:
	ret;

}


// ===== COMPILED SASS (sm_100) =====

	.target	sm_100

	.elftype	@"ET_EXEC"


//--------------------- .note.nv.tkinfo           --------------------------
	.section	.note.nv.tkinfo,"",@"SHT_NOTE"
	.sectionflags	@"SHF_NOTE_NV_TKINFO"
	.tkinfo
        /*0018*/ 	.word	0x00000002
        /*0030*/ 	.string	""
        /*0030*/ 	.string	"ptxas"
        /*0030*/ 	.string	"Cuda compilation tools, release 13.0, V13.0.88"
        /*0030*/ 	.string	"Build cuda_13.0.r13.0/compiler.36424714_0"
        /*0030*/ 	.string	"-arch sm_100 -m 64 "



//--------------------- .note.nv.cuinfo           --------------------------
	.section	.note.nv.cuinfo,"",@"SHT_NOTE"
	.sectionflags	@"SHF_NOTE_NV_CUINFO"
        /*0018*/ 	.short	0x0002
        /*001a*/ 	.short	0x0064
        /*001c*/ 	.short	0x0082
	.zero		2


//--------------------- .nv.info                  --------------------------
	.section	.nv.info,"",@"SHT_CUDA_INFO"
	.align	4


	//----- nvinfo : EIATTR_REGCOUNT
	.align		4
        /*0000*/ 	.byte	0x04, 0x2f
        /*0002*/ 	.short	(.L_1 - .L_0)
	.align		4
.L_0:
        /*0004*/ 	.word	index@(_Z8distancePfS_S_iS_)
        /*0008*/ 	.word	0x00000016


	//----- nvinfo : EIATTR_FRAME_SIZE
	.align		4
.L_1:
        /*000c*/ 	.byte	0x04, 0x11
        /*000e*/ 	.short	(.L_3 - .L_2)
	.align		4
.L_2:
        /*0010*/ 	.word	index@($__internal_0_$__cuda_sm20_sqrt_rn_f32_slowpath)
        /*0014*/ 	.word	0x00000000


	//----- nvinfo : EIATTR_FRAME_SIZE
	.align		4
.L_3:
        /*0018*/ 	.byte	0x04, 0x11
        /*001a*/ 	.short	(.L_5 - .L_4)
	.align		4
.L_4:
        /*001c*/ 	.word	index@(_Z8distancePfS_S_iS_)
        /*0020*/ 	.word	0x00000000


	//----- nvinfo : EIATTR_MIN_STACK_SIZE
	.align		4
.L_5:
        /*0024*/ 	.byte	0x04, 0x12
        /*0026*/ 	.short	(.L_7 - .L_6)
	.align		4
.L_6:
        /*0028*/ 	.word	index@(_Z8distancePfS_S_iS_)
        /*002c*/ 	.word	0x00000000
.L_7:


//--------------------- .nv.compat                --------------------------
	.section	.nv.compat,"",@"SHT_CUDA_COMPAT_INFO"
	.align	4
        /*0000*/ 	.byte	0x02, 0x09, 0x00, 0x00, 0x02, 0x02, 0x01, 0x00, 0x02, 0x05, 0x05, 0x00, 0x03, 0x07, 0x01, 0x01
        /*0010*/ 	.byte	0x02, 0x03, 0x00, 0x00, 0x02, 0x06, 0x01, 0x00, 0x04, 0x0b, 0x08, 0x00, 0x01, 0x00, 0x00, 0x00
        /*0020*/ 	.byte	0x00, 0x00, 0x00, 0x00


//--------------------- .nv.info._Z8distancePfS_S_iS_ --------------------------
	.section	.nv.info._Z8distancePfS_S_iS_,"",@"SHT_CUDA_INFO"
	.sectionflags	@""
	.align	4


	//----- nvinfo : EIATTR_CUDA_API_VERSION
	.align		4
        /*0000*/ 	.byte	0x04, 0x37
        /*0002*/ 	.short	(.L_9 - .L_8)
.L_8:
        /*0004*/ 	.word	0x00000082


	//----- nvinfo : EIATTR_KPARAM_INFO
	.align		4
.L_9:
        /*0008*/ 	.byte	0x04, 0x17
        /*000a*/ 	.short	(.L_11 - .L_10)
.L_10:
        /*000c*/ 	.word	0x00000000
        /*0010*/ 	.short	0x0004
        /*0012*/ 	.short	0x0020
        /*0014*/ 	.byte	0x00, 0xf5, 0x21, 0x00


	//----- nvinfo : EIATTR_KPARAM_INFO
	.align		4
.L_11:
        /*0018*/ 	.byte	0x04, 0x17
        /*001a*/ 	.short	(.L_13 - .L_12)
.L_12:
        /*001c*/ 	.word	0x00000000
        /*0020*/ 	.short	0x0003
        /*0022*/ 	.short	0x0018
        /*0024*/ 	.byte	0x00, 0xf0, 0x11, 0x00


	//----- nvinfo : EIATTR_KPARAM_INFO
	.align		4
.L_13:
        /*0028*/ 	.byte	0x04, 0x17
        /*002a*/ 	.short	(.L_15 - .L_14)
.L_14:
        /*002c*/ 	.word	0x00000000
        /*0030*/ 	.short	0x0002
        /*0032*/ 	.short	0x0010
        /*0034*/ 	.byte	0x00, 0xf5, 0x21, 0x00


	//----- nvinfo : EIATTR_KPARAM_INFO
	.align		4
.L_15:
        /*0038*/ 	.byte	0x04, 0x17
        /*003a*/ 	.short	(.L_17 - .L_16)
.L_16:
        /*003c*/ 	.word	0x00000000
        /*0040*/ 	.short	0x0001
        /*0042*/ 	.short	0x0008
        /*0044*/ 	.byte	0x00, 0xf5, 0x21, 0x00


	//----- nvinfo : EIATTR_KPARAM_INFO
	.align		4
.L_17:
        /*0048*/ 	.byte	0x04, 0x17
        /*004a*/ 	.short	(.L_19 - .L_18)
.L_18:
        /*004c*/ 	.word	0x00000000
        /*0050*/ 	.short	0x0000
        /*0052*/ 	.short	0x0000
        /*0054*/ 	.byte	0x00, 0xf5, 0x21, 0x00


	//----- nvinfo : EIATTR_SPARSE_MMA_MASK
	.align		4
.L_19:
        /*0058*/ 	.byte	0x03, 0x50
        /*005a*/ 	.short	0x0000


	//----- nvinfo : EIATTR_MAXREG_COUNT
	.align		4
        /*005c*/ 	.byte	0x03, 0x1b
        /*005e*/ 	.short	0x00ff


	//----- nvinfo : EIATTR_MERCURY_ISA_VERSION
	.align		4
        /*0060*/ 	.byte	0x03, 0x5f
        /*0062*/ 	.short	0x0101


	//----- nvinfo : EIATTR_VRC_CTA_INIT_COUNT
	.align		4
        /*0064*/ 	.byte	0x02, 0x4a
	.zero		1
	.zero		1


	//----- nvinfo : EIATTR_EXIT_INSTR_OFFSETS
	.align		4
        /*0068*/ 	.byte	0x04, 0x1c
        /*006a*/ 	.short	(.L_21 - .L_20)


	//   ....[0]....
.L_20:
        /*006c*/ 	.word	0x00000030


	//   ....[1]....
        /*0070*/ 	.word	0x00000960


	//   ....[2]....
        /*0074*/ 	.word	0x00000d80


	//   ....[3]....
        /*0078*/ 	.word	0x00000fb0


	//----- nvinfo : EIATTR_CRS_STACK_SIZE
	.align		4
.L_21:
        /*007c*/ 	.byte	0x04, 0x1e
        /*007e*/ 	.short	(.L_23 - .L_22)
.L_22:
        /*0080*/ 	.word	0x00000000


	//----- nvinfo : EIATTR_CBANK_PARAM_SIZE
	.align		4
.L_23:
        /*0084*/ 	.byte	0x03, 0x19
        /*0086*/ 	.short	0x0028


	//----- nvinfo : EIATTR_PARAM_CBANK
	.align		4
        /*0088*/ 	.byte	0x04, 0x0a
        /*008a*/ 	.short	(.L_25 - .L_24)
	.align		4
.L_24:
        /*008c*/ 	.word	index@(.nv.constant0._Z8distancePfS_S_iS_)
        /*0090*/ 	.short	0x0380
        /*0092*/ 	.short	0x0028


	//----- nvinfo : EIATTR_SW_WAR
	.align		4
.L_25:
        /*0094*/ 	.byte	0x04, 0x36
        /*0096*/ 	.short	(.L_27 - .L_26)
.L_26:
        /*0098*/ 	.word	0x00000008
.L_27:


//--------------------- .nv.callgraph             --------------------------
	.section	.nv.callgraph,"",@"SHT_CUDA_CALLGRAPH"
	.align	4
	.sectionentsize	8
	.align		4
        /*0000*/ 	.word	0x00000000
	.align		4
        /*0004*/ 	.word	0xffffffff
	.align		4
        /*0008*/ 	.word	0x00000000
	.align		4
        /*000c*/ 	.word	0xfffffffe
	.align		4
        /*0010*/ 	.word	0x00000000
	.align		4
        /*0014*/ 	.word	0xfffffffd
	.align		4
        /*0018*/ 	.word	0x00000000
	.align		4
        /*001c*/ 	.word	0xfffffffc


//--------------------- .text._Z8distancePfS_S_iS_ --------------------------
	.section	.text._Z8distancePfS_S_iS_,"ax",@progbits
	.align	128
        .global         _Z8distancePfS_S_iS_
        .type           _Z8distancePfS_S_iS_,@function
        .size           _Z8distancePfS_S_iS_,(.L_x_19 - _Z8distancePfS_S_iS_)
        .other          _Z8distancePfS_S_iS_,@"STO_CUDA_ENTRY STV_DEFAULT"
_Z8distancePfS_S_iS_:
.text._Z8distancePfS_S_iS_:
[----:B------:R-:W-:Y:S08]  /*0000*/  LDC R1, c[0x0][0x37c] ;  /* 0x0000df00ff017b82 */ /* 0x000ff00000000800 */
[----:B------:R-:W0:Y:S02]  /*0010*/  LDC R3, c[0x0][0x398] ;  /* 0x0000e600ff037b82 */ /* 0x000e240000000800 */
[----:B0-----:R-:W-:-:S13]  /*0020*/  ISETP.GE.AND P0, PT, R3, 0x2, PT ;  /* 0x000000020300780c */ /* 0x001fda0003f06270 */
[----:B------:R-:W-:Y:S05]  /*0030*/  @!P0 EXIT ;  /* 0x000000000000894d */ /* 0x000fea0003800000 */
[C---:B------:R-:W-:Y:S01]  /*0040*/  IADD3 R0, PT, PT, R3.reuse, -0x2, RZ ;  /* 0xfffffffe03007810 */ /* 0x040fe20007ffe0ff */
[----:B------:R-:W0:Y:S01]  /*0050*/  LDCU.64 UR16, c[0x0][0x358] ;  /* 0x00006b00ff1077ac */ /* 0x000e220008000a00 */
[----:B------:R-:W-:Y:S01]  /*0060*/  IADD3 R3, PT, PT, R3, -0x1, RZ ;  /* 0xffffffff03037810 */ /* 0x000fe20007ffe0ff */
[----:B------:R-:W-:Y:S01]  /*0070*/  HFMA2 R2, -RZ, RZ, 0, 0 ;  /* 0x00000000ff027431 */ /* 0x000fe200000001ff */
[----:B------:R-:W-:Y:S02]  /*0080*/  ISETP.GE.U32.AND P0, PT, R0, 0x3, PT ;  /* 0x000000030000780c */ /* 0x000fe40003f06070 */
[----:B------:R-:W-:-:S11]  /*0090*/  LOP3.LUT R18, R3, 0x3, RZ, 0xc0, !PT ;  /* 0x0000000303127812 */ /* 0x000fd600078ec0ff */
[----:B------:R-:W-:Y:S05]  /*00a0*/  @!P0 BRA `(.L_x_0) ;  /* 0x0000000800288947 */ /* 0x000fea0003800000 */
[----:B------:R-:W1:Y:S01]  /*00b0*/  LDCU.128 UR12, c[0x0][0x380] ;  /* 0x00007000ff0c77ac */ /* 0x000e620008000c00 */
[----:B------:R-:W-:Y:S01]  /*00c0*/  LOP3.LUT R2, R3, 0xfffffffc, RZ, 0xc0, !PT ;  /* 0xfffffffc03027812 */ /* 0x000fe200078ec0ff */
[----:B------:R-:W2:Y:S03]  /*00d0*/  LDCU.64 UR10, c[0x0][0x390] ;  /* 0x00007200ff0a77ac */ /* 0x000ea60008000a00 */
[----:B------:R-:W-:Y:S01]  /*00e0*/  IADD3 R10, PT, PT, -R2, RZ, RZ ;  /* 0x000000ff020a7210 */ /* 0x000fe20007ffe1ff */
[----:B------:R-:W3:Y:S01]  /*00f0*/  LDCU.64 UR6, c[0x0][0x3a0] ;  /* 0x00007400ff0677ac */ /* 0x000ee20008000a00 */
[----:B-1----:R-:W-:Y:S02]  /*0100*/  UIADD3 UR8, UP0, UPT, UR14, 0x8, URZ ;  /* 0x000000080e087890 */ /* 0x002fe4000ff1e0ff */
[----:B------:R-:W-:Y:S02]  /*0110*/  UIADD3 UR4, UP1, UPT, UR12, 0x8, URZ ;  /* 0x000000080c047890 */ /* 0x000fe4000ff3e0ff */
[----:B------:R-:W-:-:S02]  /*0120*/  UIADD3.X UR9, UPT, UPT, URZ, UR15, URZ, UP0, !UPT ;  /* 0x0000000fff097290 */ /* 0x000fc400087fe4ff */
[----:B------:R-:W-:Y:S01]  /*0130*/  UIADD3.X UR5, UPT, UPT, URZ, UR13, URZ, UP1, !UPT ;  /* 0x0000000dff057290 */ /* 0x000fe20008ffe4ff */
[----:B------:R-:W-:Y:S01]  /*0140*/  MOV R4, UR8 ;  /* 0x0000000800047c02 */ /* 0x000fe20008000f00 */
[----:B--2---:R-:W-:Y:S01]  /*0150*/  UIADD3 UR10, UP0, UPT, UR10, 0x8, URZ ;  /* 0x000000080a0a7890 */ /* 0x004fe2000ff1e0ff */
[----:B------:R-:W-:Y:S01]  /*0160*/  MOV R6, UR4 ;  /* 0x0000000400067c02 */ /* 0x000fe20008000f00 */
[----:B---3--:R-:W-:Y:S01]  /*0170*/  UIADD3 UR6, UP1, UPT, UR6, 0x8, URZ ;  /* 0x0000000806067890 */ /* 0x008fe2000ff3e0ff */
[----:B------:R-:W-:Y:S01]  /*0180*/  MOV R5, UR9 ;  /* 0x0000000900057c02 */ /* 0x000fe20008000f00 */
[----:B------:R-:W-:Y:S01]  /*0190*/  UIADD3.X UR11, UPT, UPT, URZ, UR11, URZ, UP0, !UPT ;  /* 0x0000000bff0b7290 */ /* 0x000fe200087fe4ff */
[----:B------:R-:W-:Y:S01]  /*01a0*/  MOV R7, UR5 ;  /* 0x0000000500077c02 */ /* 0x000fe20008000f00 */
[----:B------:R-:W-:Y:S01]  /*01b0*/  UIADD3.X UR7, UPT, UPT, URZ, UR7, URZ, UP1, !UPT ;  /* 0x00000007ff077290 */ /* 0x000fe20008ffe4ff */
[----:B------:R-:W-:Y:S02]  /*01c0*/  MOV R8, UR10 ;  /* 0x0000000a00087c02 */ /* 0x000fe40008000f00 */
[----:B------:R-:W-:-:S02]  /*01d0*/  MOV R0, UR6 ;  /* 0x0000000600007c02 */ /* 0x000fc40008000f00 */
[----:B------:R-:W-:Y:S02]  /*01e0*/  MOV R9, UR11 ;  /* 0x0000000b00097c02 */ /* 0x000fe40008000f00 */
[----:B------:R-:W-:-:S07]  /*01f0*/  MOV R11, UR7 ;  /* 0x00000007000b7c02 */ /* 0x000fce0008000f00 */
.L_x_9:
[----:B0-----:R-:W2:Y:S04]  /*0200*/  LDG.E R14, desc[UR16][R4.64+-0x4] ;  /* 0xfffffc10040e7981 */ /* 0x001ea8000c1e1900 */
[----:B------:R-:W2:Y:S04]  /*0210*/  LDG.E R15, desc[UR16][R4.64+-0x8] ;  /* 0xfffff810040f7981 */ /* 0x000ea8000c1e1900 */
[----:B------:R-:W3:Y:S04]  /*0220*/  LDG.E R12, desc[UR16][R6.64+-0x4] ;  /* 0xfffffc10060c7981 */ /* 0x000ee8000c1e1900 */
[----:B------:R-:W3:Y:S04]  /*0230*/  LDG.E R13, desc[UR16][R6.64+-0x8] ;  /* 0xfffff810060d7981 */ /* 0x000ee8000c1e1900 */
[----:B------:R-:W4:Y:S04]  /*0240*/  LDG.E R16, desc[UR16][R8.64+-0x4] ;  /* 0xfffffc1008107981 */ /* 0x000f28000c1e1900 */
[----:B------:R-:W4:Y:S01]  /*0250*/  LDG.E R17, desc[UR16][R8.64+-0x8] ;  /* 0xfffff81008117981 */ /* 0x000f22000c1e1900 */
[----:B--2---:R-:W-:Y:S01]  /*0260*/  FADD R14, R14, -R15 ;  /* 0x8000000f0e0e7221 */ /* 0x004fe20000000000 */
[----:B---3--:R-:W-:-:S03]  /*0270*/  FADD R12, R12, -R13 ;  /* 0x8000000d0c0c7221 */ /* 0x008fc60000000000 */
[----:B------:R-:W-:-:S04]  /*0280*/  FMUL R13, R14, R14 ;  /* 0x0000000e0e0d7220 */ /* 0x000fc80000400000 */
[----:B------:R-:W-:Y:S01]  /*0290*/  FFMA R13, R12, R12, R13 ;  /* 0x0000000c0c0d7223 */ /* 0x000fe2000000000d */
[----:B----4-:R-:W-:-:S04]  /*02a0*/  FADD R16, R16, -R17 ;  /* 0x8000001110107221 */ /* 0x010fc80000000000 */
[----:B------:R-:W-:Y:S01]  /*02b0*/  FFMA R16, R16, R16, R13 ;  /* 0x0000001010107223 */ /* 0x000fe2000000000d */
[----:B------:R-:W-:-:S03]  /*02c0*/  MOV R13, R11 ;  /* 0x0000000b000d7202 */ /* 0x000fc60000000f00 */
[----:B------:R0:W1:Y:S01]  /*02d0*/  MUFU.RSQ R15, R16 ;  /* 0x00000010000f7308 */ /* 0x0000620000001400 */
[----:B------:R-:W-:-:S04]  /*02e0*/  IADD3 R12, PT, PT, R16, -0xd000000, RZ ;  /* 0xf3000000100c7810 */ /* 0x000fc80007ffe0ff */
[----:B------:R-:W-:Y:S02]  /*02f0*/  ISETP.GT.U32.AND P0, PT, R12, 0x727fffff, PT ;  /* 0x727fffff0c00780c */ /* 0x000fe40003f04070 */
[----:B------:R-:W-:-:S11]  /*0300*/  MOV R12, R0 ;  /* 0x00000000000c7202 */ /* 0x000fd60000000f00 */
[----:B01----:R-:W-:Y:S05]  /*0310*/  @!P0 BRA `(.L_x_1) ;  /* 0x0000000000148947 */ /* 0x003fea0003800000 */
[----:B------:R-:W-:Y:S02]  /*0320*/  MOV R0, R16 ;  /* 0x0000001000007202 */ /* 0x000fe40000000f00 */
[----:B------:R-:W-:-:S07]  /*0330*/  MOV R14, 0x350 ;  /* 0x00000350000e7802 */ /* 0x000fce0000000f00 */
[----:B------:R-:W-:Y:S05]  /*0340*/  CALL.REL.NOINC `($__internal_0_$__cuda_sm20_sqrt_rn_f32_slowpath) ;  /* 0x0000000c001c7944 */ /* 0x000fea0003c00000 */
[----:B------:R-:W-:Y:S01]  /*0350*/  MOV R11, R0 ;  /* 0x00000000000b7202 */ /* 0x000fe20000000f00 */
[----:B------:R-:W-:Y:S06]  /*0360*/  BRA `(.L_x_2) ;  /* 0x0000000000107947 */ /* 0x000fec0003800000 */
.L_x_1:
[----:B------:R-:W-:Y:S01]  /*0370*/  FMUL.FTZ R11, R16, R15 ;  /* 0x0000000f100b7220 */ /* 0x000fe20000410000 */
[----:B------:R-:W-:-:S03]  /*0380*/  FMUL.FTZ R14, R15, 0.5 ;  /* 0x3f0000000f0e7820 */ /* 0x000fc60000410000 */
[----:B------:R-:W-:-:S04]  /*0390*/  FFMA R0, -R11, R11, R16 ;  /* 0x0000000b0b007223 */ /* 0x000fc80000000110 */
[----:B------:R-:W-:-:S07]  /*03a0*/  FFMA R11, R0, R14, R11 ;  /* 0x0000000e000b7223 */ /* 0x000fce000000000b */
.L_x_2:
[----:B------:R0:W-:Y:S04]  /*03b0*/  STG.E desc[UR16][R12.64+-0x8], R11 ;  /* 0xfffff80b0c007986 */ /* 0x0001e8000c101910 */
[----:B------:R-:W2:Y:S04]  /*03c0*/  LDG.E R14, desc[UR16][R4.64] ;  /* 0x00000010040e7981 */ /* 0x000ea8000c1e1900 */
        /* <DEDUP_REMOVED lines=10> */
[----:B------:R-:W-:-:S04]  /*0470*/  FFMA R16, R16, R16, R15 ;  /* 0x0000001010107223 */ /* 0x000fc8000000000f */
[----:B------:R0:W1:Y:S01]  /*0480*/  MUFU.RSQ R15, R16 ;  /* 0x00000010000f7308 */ /* 0x0000620000001400 */
[----:B------:R-:W-:-:S04]  /*0490*/  IADD3 R0, PT, PT, R16, -0xd000000, RZ ;  /* 0xf300000010007810 */ /* 0x000fc80007ffe0ff */
[----:B------:R-:W-:-:S13]  /*04a0*/  ISETP.GT.U32.AND P0, PT, R0, 0x727fffff, PT ;  /* 0x727fffff0000780c */ /* 0x000fda0003f04070 */
[----:B01----:R-:W-:Y:S05]  /*04b0*/  @!P0 BRA `(.L_x_3) ;  /* 0x0000000000148947 */ /* 0x003fea0003800000 */
[----:B------:R-:W-:Y:S02]  /*04c0*/  MOV R0, R16 ;  /* 0x0000001000007202 */ /* 0x000fe40000000f00 */
[----:B------:R-:W-:-:S07]  /*04d0*/  MOV R14, 0x4f0 ;  /* 0x000004f0000e7802 */ /* 0x000fce0000000f00 */
[----:B------:R-:W-:Y:S05]  /*04e0*/  CALL.REL.NOINC `($__internal_0_$__cuda_sm20_sqrt_rn_f32_slowpath) ;  /* 0x0000000800b47944 */ /* 0x000fea0003c00000 */
[----:B------:R-:W-:Y:S01]  /*04f0*/  MOV R11, R0 ;  /* 0x00000000000b7202 */ /* 0x000fe20000000f00 */
[----:B------:R-:W-:Y:S06]  /*0500*/  BRA `(.L_x_4) ;  /* 0x0000000000107947 */ /* 0x000fec0003800000 */
.L_x_3:
[----:B------:R-:W-:Y:S01]  /*0510*/  FMUL.FTZ R11, R16, R15 ;  /* 0x0000000f100b7220 */ /* 0x000fe20000410000 */
[----:B------:R-:W-:-:S03]  /*0520*/  FMUL.FTZ R14, R15, 0.5 ;  /* 0x3f0000000f0e7820 */ /* 0x000fc60000410000 */
[----:B------:R-:W-:-:S04]  /*0530*/  FFMA R0, -R11, R11, R16 ;  /* 0x0000000b0b007223 */ /* 0x000fc80000000110 */
[----:B------:R-:W-:-:S07]  /*0540*/  FFMA R11, R0, R14, R11 ;  /* 0x0000000e000b7223 */ /* 0x000fce000000000b */
.L_x_4:
        /* <DEDUP_REMOVED lines=22> */
.L_x_5:
[----:B------:R-:W-:Y:S01]  /*06b0*/  FMUL.FTZ R11, R16, R15 ;  /* 0x0000000f100b7220 */ /* 0x000fe20000410000 */
[----:B------:R-:W-:-:S03]  /*06c0*/  FMUL.FTZ R14, R15, 0.5 ;  /* 0x3f0000000f0e7820 */ /* 0x000fc60000410000 */
[----:B------:R-:W-:-:S04]  /*06d0*/  FFMA R0, -R11, R11, R16 ;  /* 0x0000000b0b007223 */ /* 0x000fc80000000110 */
[----:B------:R-:W-:-:S07]  /*06e0*/  FFMA R11, R0, R14, R11 ;  /* 0x0000000e000b7223 */ /* 0x000fce000000000b */
.L_x_6:
        /* <DEDUP_REMOVED lines=13> */
[----:B0-----:R0:W1:Y:S01]  /*07c0*/  MUFU.RSQ R11, R16 ;  /* 0x00000010000b7308 */ /* 0x0010620000001400 */
        /* <DEDUP_REMOVED lines=8> */
.L_x_7:
[----:B------:R-:W-:Y:S01]  /*0850*/  FMUL.FTZ R15, R16, R11 ;  /* 0x0000000b100f7220 */ /* 0x000fe20000410000 */
[----:B------:R-:W-:-:S03]  /*0860*/  FMUL.FTZ R11, R11, 0.5 ;  /* 0x3f0000000b0b7820 */ /* 0x000fc60000410000 */
[----:B------:R-:W-:-:S04]  /*0870*/  FFMA R0, -R15, R15, R16 ;  /* 0x0000000f0f007223 */ /* 0x000fc80000000110 */
[----:B------:R-:W-:-:S07]  /*0880*/  FFMA R15, R0, R11, R15 ;  /* 0x0000000b000f7223 */ /* 0x000fce000000000f */
.L_x_8:
[----:B------:R1:W-:Y:S01]  /*0890*/  STG.E desc[UR16][R12.64+0x4], R15 ;  /* 0x0000040f0c007986 */ /* 0x0003e2000c101910 */
[----:B------:R-:W-:Y:S02]  /*08a0*/  IADD3 R10, PT, PT, R10, 0x4, RZ ;  /* 0x000000040a0a7810 */ /* 0x000fe40007ffe0ff */
[----:B------:R-:W-:Y:S02]  /*08b0*/  IADD3 R8, P1, PT, R8, 0x10, RZ ;  /* 0x0000001008087810 */ /* 0x000fe40007f3e0ff */
[----:B------:R-:W-:Y:S02]  /*08c0*/  ISETP.NE.AND P0, PT, R10, RZ, PT ;  /* 0x000000ff0a00720c */ /* 0x000fe40003f05270 */
[----:B------:R-:W-:Y:S02]  /*08d0*/  IADD3 R4, P2, PT, R4, 0x10, RZ ;  /* 0x0000001004047810 */ /* 0x000fe40007f5e0ff */
[----:B------:R-:W-:Y:S02]  /*08e0*/  IADD3 R0, P3, PT, R12, 0x10, RZ ;  /* 0x000000100c007810 */ /* 0x000fe40007f7e0ff */
[----:B------:R-:W-:-:S02]  /*08f0*/  IADD3 R6, P4, PT, R6, 0x10, RZ ;  /* 0x0000001006067810 */ /* 0x000fc40007f9e0ff */
[----:B------:R-:W-:Y:S02]  /*0900*/  IADD3.X R9, PT, PT, RZ, R9, RZ, P1, !PT ;  /* 0x00000009ff097210 */ /* 0x000fe40000ffe4ff */
[----:B------:R-:W-:Y:S02]  /*0910*/  IADD3.X R5, PT, PT, RZ, R5, RZ, P2, !PT ;  /* 0x00000005ff057210 */ /* 0x000fe400017fe4ff */
[----:B------:R-:W-:Y:S02]  /*0920*/  IADD3.X R11, PT, PT, RZ, R13, RZ, P3, !PT ;  /* 0x0000000dff0b7210 */ /* 0x000fe40001ffe4ff */
[----:B------:R-:W-:Y:S01]  /*0930*/  IADD3.X R7, PT, PT, RZ, R7, RZ, P4, !PT ;  /* 0x00000007ff077210 */ /* 0x000fe200027fe4ff */
[----:B-1----:R-:W-:Y:S06]  /*0940*/  @P0 BRA `(.L_x_9) ;  /* 0xfffffff8002c0947 */ /* 0x002fec000383ffff */
.L_x_0:
[----:B------:R-:W-:-:S13]  /*0950*/  ISETP.NE.AND P0, PT, R18, RZ, PT ;  /* 0x000000ff1200720c */ /* 0x000fda0003f05270 */
[----:B0-----:R-:W-:Y:S05]  /*0960*/  @!P0 EXIT ;  /* 0x000000000000894d */ /* 0x001fea0003800000 */
[----:B------:R-:W-:-:S13]  /*0970*/  ISETP.NE.AND P0, PT, R18, 0x1, PT ;  /* 0x000000011200780c */ /* 0x000fda0003f05270 */
[----:B------:R-:W-:Y:S05]  /*0980*/  @!P0 BRA `(.L_x_10) ;  /* 0x0000000000f48947 */ /* 0x000fea0003800000 */
[----:B------:R-:W0:Y:S08]  /*0990*/  LDC.64 R4, c[0x0][0x388] ;  /* 0x0000e200ff047b82 */ /* 0x000e300000000a00 */
[----:B------:R-:W1:Y:S08]  /*09a0*/  LDC.64 R6, c[0x0][0x380] ;  /* 0x0000e000ff067b82 */ /* 0x000e700000000a00 */
[----:B------:R-:W2:Y:S01]  /*09b0*/  LDC.64 R8, c[0x0][0x390] ;  /* 0x0000e400ff087b82 */ /* 0x000ea20000000a00 */
[----:B0-----:R-:W-:-:S05]  /*09c0*/  IMAD.WIDE.U32 R4, R2, 0x4, R4 ;  /* 0x0000000402047825 */ /* 0x001fca00078e0004 */
[----:B------:R-:W3:Y:S01]  /*09d0*/  LDG.E R10, desc[UR16][R4.64+0x4] ;  /* 0x00000410040a7981 */ /* 0x000ee2000c1e1900 */
[----:B-1----:R-:W-:-:S03]  /*09e0*/  IMAD.WIDE.U32 R6, R2, 0x4, R6 ;  /* 0x0000000402067825 */ /* 0x002fc600078e0006 */
[----:B------:R-:W3:Y:S04]  /*09f0*/  LDG.E R13, desc[UR16][R4.64] ;  /* 0x00000010040d7981 */ /* 0x000ee8000c1e1900 */
[----:B------:R-:W4:Y:S01]  /*0a00*/  LDG.E R0, desc[UR16][R6.64+0x4] ;  /* 0x0000041006007981 */ /* 0x000f22000c1e1900 */
[----:B--2---:R-:W-:-:S03]  /*0a10*/  IMAD.WIDE.U32 R8, R2, 0x4, R8 ;  /* 0x0000000402087825 */ /* 0x004fc600078e0008 */
[----:B------:R-:W4:Y:S04]  /*0a20*/  LDG.E R11, desc[UR16][R6.64] ;  /* 0x00000010060b7981 */ /* 0x000f28000c1e1900 */
[----:B------:R-:W2:Y:S04]  /*0a30*/  LDG.E R12, desc[UR16][R8.64+0x4] ;  /* 0x00000410080c7981 */ /* 0x000ea8000c1e1900 */
[----:B------:R-:W2:Y:S01]  /*0a40*/  LDG.E R15, desc[UR16][R8.64] ;  /* 0x00000010080f7981 */ /* 0x000ea2000c1e1900 */
[----:B---3--:R-:W-:Y:S01]  /*0a50*/  FADD R10, R10, -R13 ;  /* 0x8000000d0a0a7221 */ /* 0x008fe20000000000 */
[----:B----4-:R-:W-:-:S03]  /*0a60*/  FADD R0, R0, -R11 ;  /* 0x8000000b00007221 */ /* 0x010fc60000000000 */
[----:B------:R-:W-:-:S04]  /*0a70*/  FMUL R11, R10, R10 ;  /* 0x0000000a0a0b7220 */ /* 0x000fc80000400000 */
[----:B------:R-:W-:Y:S01]  /*0a80*/  FFMA R11, R0, R0, R11 ;  /* 0x00000000000b7223 */ /* 0x000fe2000000000b */
[----:B--2---:R-:W-:-:S04]  /*0a90*/  FADD R12, R12, -R15 ;  /* 0x8000000f0c0c7221 */ /* 0x004fc80000000000 */
[----:B------:R-:W-:-:S05]  /*0aa0*/  FFMA R12, R12, R12, R11 ;  /* 0x0000000c0c0c7223 */ /* 0x000fca000000000b */
[----:B------:R-:W-:Y:S01]  /*0ab0*/  IADD3 R0, PT, PT, R12, -0xd000000, RZ ;  /* 0xf30000000c007810 */ /* 0x000fe20007ffe0ff */
[----:B------:R0:W1:Y:S03]  /*0ac0*/  MUFU.RSQ R11, R12 ;  /* 0x0000000c000b7308 */ /* 0x0000660000001400 */
[----:B------:R-:W-:-:S13]  /*0ad0*/  ISETP.GT.U32.AND P0, PT, R0, 0x727fffff, PT ;  /* 0x727fffff0000780c */ /* 0x000fda0003f04070 */
[----:B0-----:R-:W-:Y:S05]  /*0ae0*/  @!P0 BRA `(.L_x_11) ;  /* 0x0000000000148947 */ /* 0x001fea0003800000 */
[----:B------:R-:W-:Y:S02]  /*0af0*/  MOV R0, R12 ;  /* 0x0000000c00007202 */ /* 0x000fe40000000f00 */
[----:B------:R-:W-:-:S07]  /*0b00*/  MOV R14, 0xb20 ;  /* 0x00000b20000e7802 */ /* 0x000fce0000000f00 */
[----:B-1----:R-:W-:Y:S05]  /*0b10*/  CALL.REL.NOINC `($__internal_0_$__cuda_sm20_sqrt_rn_f32_slowpath) ;  /* 0x0000000400287944 */ /* 0x002fea0003c00000 */
[----:B------:R-:W-:Y:S01]  /*0b20*/  MOV R13, R0 ;  /* 0x00000000000d7202 */ /* 0x000fe20000000f00 */
[----:B------:R-:W-:Y:S06]  /*0b30*/  BRA `(.L_x_12) ;  /* 0x0000000000107947 */ /* 0x000fec0003800000 */
.L_x_11:
[----:B-1----:R-:W-:Y:S01]  /*0b40*/  FMUL.FTZ R13, R12, R11 ;  /* 0x0000000b0c0d7220 */ /* 0x002fe20000410000 */
[----:B------:R-:W-:-:S03]  /*0b50*/  FMUL.FTZ R10, R11, 0.5 ;  /* 0x3f0000000b0a7820 */ /* 0x000fc60000410000 */
[----:B------:R-:W-:-:S04]  /*0b60*/  FFMA R0, -R13, R13, R12 ;  /* 0x0000000d0d007223 */ /* 0x000fc8000000010c */
[----:B------:R-:W-:-:S07]  /*0b70*/  FFMA R13, R0, R10, R13 ;  /* 0x0000000a000d7223 */ /* 0x000fce000000000d */
.L_x_12:
[----:B------:R-:W0:Y:S02]  /*0b80*/  LDC.64 R10, c[0x0][0x3a0] ;  /* 0x0000e800ff0a7b82 */ /* 0x000e240000000a00 */
[----:B0-----:R-:W-:-:S05]  /*0b90*/  IMAD.WIDE.U32 R10, R2, 0x4, R10 ;  /* 0x00000004020a7825 */ /* 0x001fca00078e000a */
[----:B------:R0:W-:Y:S04]  /*0ba0*/  STG.E desc[UR16][R10.64], R13 ;  /* 0x0000000d0a007986 */ /* 0x0001e8000c101910 */
[----:B------:R-:W2:Y:S04]  /*0bb0*/  LDG.E R12, desc[UR16][R4.64+0x8] ;  /* 0x00000810040c7981 */ /* 0x000ea8000c1e1900 */
[----:B------:R-:W2:Y:S04]  /*0bc0*/  LDG.E R17, desc[UR16][R4.64+0x4] ;  /* 0x0000041004117981 */ /* 0x000ea8000c1e1900 */
[----:B------:R-:W3:Y:S04]  /*0bd0*/  LDG.E R0, desc[UR16][R6.64+0x8] ;  /* 0x0000081006007981 */ /* 0x000ee8000c1e1900 */
[----:B------:R-:W3:Y:S04]  /*0be0*/  LDG.E R15, desc[UR16][R6.64+0x4] ;  /* 0x00000410060f7981 */ /* 0x000ee8000c1e1900 */
[----:B------:R-:W4:Y:S04]  /*0bf0*/  LDG.E R14, desc[UR16][R8.64+0x8] ;  /* 0x00000810080e7981 */ /* 0x000f28000c1e1900 */
[----:B------:R-:W4:Y:S01]  /*0c00*/  LDG.E R19, desc[UR16][R8.64+0x4] ;  /* 0x0000041008137981 */ /* 0x000f22000c1e1900 */
[----:B------:R-:W-:Y:S01]  /*0c10*/  IADD3 R2, PT, PT, R2, 0x2, RZ ;  /* 0x0000000202027810 */ /* 0x000fe20007ffe0ff */
        /* <DEDUP_REMOVED lines=15> */
.L_x_13:
[----:B------:R-:W-:Y:S01]  /*0d10*/  FMUL.FTZ R5, R14, R13 ;  /* 0x0000000d0e057220 */ /* 0x000fe20000410000 */
[----:B------:R-:W-:-:S03]  /*0d20*/  FMUL.FTZ R4, R13, 0.5 ;  /* 0x3f0000000d047820 */ /* 0x000fc60000410000 */
[----:B------:R-:W-:-:S04]  /*0d30*/  FFMA R0, -R5, R5, R14 ;  /* 0x0000000505007223 */ /* 0x000fc8000000010e */
[----:B------:R-:W-:-:S07]  /*0d40*/  FFMA R5, R0, R4, R5 ;  /* 0x0000000400057223 */ /* 0x000fce0000000005 */
.L_x_14:
[----:B------:R0:W-:Y:S02]  /*0d50*/  STG.E desc[UR16][R10.64+0x4], R5 ;  /* 0x000004050a007986 */ /* 0x0001e4000c101910 */
.L_x_10:
[----:B------:R-:W-:-:S04]  /*0d60*/  LOP3.LUT R3, R3, 0x1, RZ, 0xc0, !PT ;  /* 0x0000000103037812 */ /* 0x000fc800078ec0ff */
[----:B------:R-:W-:-:S13]  /*0d70*/  ISETP.NE.U32.AND P0, PT, R3, 0x1, PT ;  /* 0x000000010300780c */ /* 0x000fda0003f05070 */
[----:B------:R-:W-:Y:S05]  /*0d80*/  @P0 EXIT ;  /* 0x000000000000094d */ /* 0x000fea0003800000 */
[----:B------:R-:W1:Y:S08]  /*0d90*/  LDC.64 R6, c[0x0][0x388] ;  /* 0x0000e200ff067b82 */ /* 0x000e700000000a00 */
[----:B0-----:R-:W0:Y:S08]  /*0da0*/  LDC.64 R4, c[0x0][0x380] ;  /* 0x0000e000ff047b82 */ /* 0x001e300000000a00 */
[----:B------:R-:W2:Y:S01]  /*0db0*/  LDC.64 R8, c[0x0][0x390] ;  /* 0x0000e400ff087b82 */ /* 0x000ea20000000a00 */
[----:B-1----:R-:W-:-:S05]  /*0dc0*/  IMAD.WIDE.U32 R6, R2, 0x4, R6 ;  /* 0x0000000402067825 */ /* 0x002fca00078e0006 */
[----:B------:R-:W3:Y:S01]  /*0dd0*/  LDG.E R10, desc[UR16][R6.64+0x4] ;  /* 0x00000410060a7981 */ /* 0x000ee2000c1e1900 */
[----:B0-----:R-:W-:-:S03]  /*0de0*/  IMAD.WIDE.U32 R4, R2, 0x4, R4 ;  /* 0x0000000402047825 */ /* 0x001fc600078e0004 */
        /* <DEDUP_REMOVED lines=21> */
.L_x_15:
[----:B-1----:R-:W-:Y:S01]  /*0f40*/  FMUL.FTZ R7, R12, R3 ;  /* 0x000000030c077220 */ /* 0x002fe20000410000 */
[----:B------:R-:W-:-:S03]  /*0f50*/  FMUL.FTZ R3, R3, 0.5 ;  /* 0x3f00000003037820 */ /* 0x000fc60000410000 */
[----:B------:R-:W-:-:S04]  /*0f60*/  FFMA R0, -R7, R7, R12 ;  /* 0x0000000707007223 */ /* 0x000fc8000000010c */
[----:B------:R-:W-:-:S07]  /*0f70*/  FFMA R7, R0, R3, R7 ;  /* 0x0000000300077223 */ /* 0x000fce0000000007 */
.L_x_16:
[----:B------:R-:W0:Y:S02]  /*0f80*/  LDC.64 R4, c[0x0][0x3a0] ;  /* 0x0000e800ff047b82 */ /* 0x000e240000000a00 */
[----:B0-----:R-:W-:-:S05]  /*0f90*/  IMAD.WIDE.U32 R2, R2, 0x4, R4 ;  /* 0x0000000402027825 */ /* 0x001fca00078e0004 */
[----:B------:R-:W-:Y:S01]  /*0fa0*/  STG.E desc[UR16][R2.64], R7 ;  /* 0x0000000702007986 */ /* 0x000fe2000c101910 */
[----:B------:R-:W-:Y:S05]  /*0fb0*/  EXIT ;  /* 0x000000000000794d */ /* 0x000fea0003800000 */
        .weak           $__internal_0_$__cuda_sm20_sqrt_rn_f32_slowpath
        .type           $__internal_0_$__cuda_sm20_sqrt_rn_f32_slowpath,@function
        .size           $__internal_0_$__cuda_sm20_sqrt_rn_f32_slowpath,(.L_x_19 - $__internal_0_$__cuda_sm20_sqrt_rn_f32_slowpath)
$__internal_0_$__cuda_sm20_sqrt_rn_f32_slowpath:
[----:B------:R-:W-:-:S13]  /*0fc0*/  LOP3.LUT P0, RZ, R0, 0x7fffffff, RZ, 0xc0, !PT ;  /* 0x7fffffff00ff7812 */ /* 0x000fda000780c0ff */
[----:B------:R-:W-:Y:S01]  /*0fd0*/  @!P0 MOV R15, R0 ;  /* 0x00000000000f8202 */ /* 0x000fe20000000f00 */
[----:B------:R-:W-:Y:S06]  /*0fe0*/  @!P0 BRA `(.L_x_17) ;  /* 0x0000000000448947 */ /* 0x000fec0003800000 */
[----:B------:R-:W-:-:S13]  /*0ff0*/  FSETP.GEU.FTZ.AND P0, PT, R0, RZ, PT ;  /* 0x000000ff0000720b */ /* 0x000fda0003f1e000 */
[----:B------:R-:W-:Y:S01]  /*1000*/  @!P0 MOV R15, 0x7fffffff ;  /* 0x7fffffff000f8802 */ /* 0x000fe20000000f00 */
[----:B------:R-:W-:Y:S06]  /*1010*/  @!P0 BRA `(.L_x_17) ;  /* 0x0000000000388947 */ /* 0x000fec0003800000 */
[----:B------:R-:W-:-:S13]  /*1020*/  FSETP.GTU.FTZ.AND P0, PT, |R0|, +INF , PT ;  /* 0x7f8000000000780b */ /* 0x000fda0003f1c200 */
[----:B------:R-:W-:Y:S01]  /*1030*/  @P0 FADD.FTZ R15, R0, 1 ;  /* 0x3f800000000f0421 */ /* 0x000fe20000010000 */
[----:B------:R-:W-:Y:S06]  /*1040*/  @P0 BRA `(.L_x_17) ;  /* 0x00000000002c0947 */ /* 0x000fec0003800000 */
[----:B------:R-:W-:-:S13]  /*1050*/  FSETP.NEU.FTZ.AND P0, PT, |R0|, +INF , PT ;  /* 0x7f8000000000780b */ /* 0x000fda0003f1d200 */
[----:B------:R-:W-:Y:S01]  /*1060*/  @!P0 MOV R15, R0 ;  /* 0x00000000000f8202 */ /* 0x000fe20000000f00 */
[----:B------:R-:W-:Y:S06]  /*1070*/  @!P0 BRA `(.L_x_17) ;  /* 0x0000000000208947 */ /* 0x000fec0003800000 */
[----:B------:R-:W-:-:S04]  /*1080*/  FFMA R0, R0, 1.84467440737095516160e+19, RZ ;  /* 0x5f80000000007823 */ /* 0x000fc800000000ff */
[----:B------:R-:W0:Y:S02]  /*1090*/  MUFU.RSQ R15, R0 ;  /* 0x00000000000f7308 */ /* 0x000e240000001400 */
[----:B0-----:R-:W-:Y:S01]  /*10a0*/  FMUL.FTZ R17, R0, R15 ;  /* 0x0000000f00117220 */ /* 0x001fe20000410000 */
[----:B------:R-:W-:-:S03]  /*10b0*/  FMUL.FTZ R15, R15, 0.5 ;  /* 0x3f0000000f0f7820 */ /* 0x000fc60000410000 */
[----:B------:R-:W-:-:S04]  /*10c0*/  FADD.FTZ R16, -R17, -RZ ;  /* 0x800000ff11107221 */ /* 0x000fc80000010100 */
[----:B------:R-:W-:-:S04]  /*10d0*/  FFMA R16, R17, R16, R0 ;  /* 0x0000001011107223 */ /* 0x000fc80000000000 */
[----:B------:R-:W-:-:S04]  /*10e0*/  FFMA R15, R16, R15, R17 ;  /* 0x0000000f100f7223 */ /* 0x000fc80000000011 */
[----:B------:R-:W-:-:S07]  /*10f0*/  FMUL.FTZ R15, R15, 2.3283064365386962891e-10 ;  /* 0x2f8000000f0f7820 */ /* 0x000fce0000410000 */
.L_x_17:
[----:B------:R-:W-:Y:S01]  /*1100*/  MOV R0, R15 ;  /* 0x0000000f00007202 */ /* 0x000fe20000000f00 */
[----:B------:R-:W-:-:S04]  /*1110*/  HFMA2 R15, -RZ, RZ, 0, 0 ;  /* 0x00000000ff0f7431 */ /* 0x000fc800000001ff */
[----:B------:R-:W-:Y:S05]  /*1120*/  RET.REL.NODEC R14 `(_Z8distancePfS_S_iS_) ;  /* 0xffffffec0eb47950 */ /* 0x000fea0003c3ffff */
.L_x_18:
[----:B------:R-:W-:-:S00]  /*1130*/  BRA `(.L_x_18) ;  /* 0xfffffffc00fc7947 */ /* 0x000fc0000383ffff */
[----:B------:R-:W-:-:S00]  /*1140*/  NOP ;  /* 0x0000000000007918 */ /* 0x000fc00000000000 */
        /* <DEDUP_REMOVED lines=11> */
.L_x_19:


//--------------------- .nv.shared.reserved.0     --------------------------
	.section	.nv.shared.reserved.0,"aw",@nobits
	.weak		__nv_reservedSMEM_offset_0_alias
	.size		__nv_reservedSMEM_offset_0_alias, 0, 64
	.other		__nv_reservedSMEM_offset_0_alias,@"STO_CUDA_RESERVED_SHARED STV_DEFAULT"
__nv_reservedSMEM_offset_0_alias:
	.zero		0
	.zero		64


//--------------------- .nv.constant0._Z8distancePfS_S_iS_ --------------------------
	.section	.nv.constant0._Z8distancePfS_S_iS_,"a",@progbits
	.sectionflags	@""
	.align	4
.nv.constant0._Z8distancePfS_S_iS_:
	.zero		936


//--------------------- SYMBOLS --------------------------

	.type		.nv.reservedSmem.offset0,@object
	.size		.nv.reservedSmem.offset0,0x4
